//
// Generated by NVIDIA NVVM Compiler
//
// Compiler Build ID: CL-36424714
// Cuda compilation tools, release 13.0, V13.0.88
// Based on NVVM 20.0.0
//

.version 9.0
.target sm_100
.address_size 64

	// .globl	_Z12matmul_naivePfS_S_iii
// _ZZ13matmul_sharedPfS_S_iiiE8a_shared has been demoted
// _ZZ13matmul_sharedPfS_S_iiiE8b_shared has been demoted

.visible .entry _Z12matmul_naivePfS_S_iii(
	.param .u64 .ptr .align 1 _Z12matmul_naivePfS_S_iii_param_0,
	.param .u64 .ptr .align 1 _Z12matmul_naivePfS_S_iii_param_1,
	.param .u64 .ptr .align 1 _Z12matmul_naivePfS_S_iii_param_2,
	.param .u32 _Z12matmul_naivePfS_S_iii_param_3,
	.param .u32 _Z12matmul_naivePfS_S_iii_param_4,
	.param .u32 _Z12matmul_naivePfS_S_iii_param_5
)
{
	.reg .pred 	%p<13>;
	.reg .b32 	%r<49>;
	.reg .b32 	%f<68>;
	.reg .b64 	%rd<62>;

	ld.param.u64 	%rd9, [_Z12matmul_naivePfS_S_iii_param_0];
	ld.param.u64 	%rd11, [_Z12matmul_naivePfS_S_iii_param_1];
	ld.param.u64 	%rd10, [_Z12matmul_naivePfS_S_iii_param_2];
	ld.param.u32 	%r23, [_Z12matmul_naivePfS_S_iii_param_3];
	ld.param.u32 	%r21, [_Z12matmul_naivePfS_S_iii_param_4];
	ld.param.u32 	%r22, [_Z12matmul_naivePfS_S_iii_param_5];
	cvta.to.global.u64 	%rd1, %rd11;
	mov.u32 	%r24, %ctaid.y;
	mov.u32 	%r25, %ntid.y;
	mov.u32 	%r26, %tid.y;
	mad.lo.s32 	%r1, %r24, %r25, %r26;
	mov.u32 	%r27, %ctaid.x;
	mov.u32 	%r28, %ntid.x;
	mov.u32 	%r29, %tid.x;
	mad.lo.s32 	%r2, %r27, %r28, %r29;
	setp.ge.s32 	%p1, %r1, %r23;
	setp.ge.s32 	%p2, %r2, %r21;
	or.pred  	%p3, %p1, %p2;
	@%p3 bra 	$L__BB0_15;
	cvta.to.global.u64 	%rd12, %rd10;
	mul.lo.s32 	%r3, %r22, %r1;
	mul.wide.s32 	%rd13, %r3, 4;
	add.s64 	%rd14, %rd1, %rd13;
	ld.global.f32 	%f14, [%rd14];
	mul.wide.s32 	%rd15, %r2, 4;
	add.s64 	%rd2, %rd12, %rd15;
	ld.global.f32 	%f15, [%rd2];
	mul.f32 	%f67, %f14, %f15;
	setp.lt.s32 	%p4, %r22, 2;
	@%p4 bra 	$L__BB0_14;
	add.s32 	%r4, %r22, -1;
	add.s32 	%r31, %r22, -2;
	and.b32  	%r5, %r4, 7;
	setp.lt.u32 	%p5, %r31, 7;
	mov.b32 	%r47, 1;
	@%p5 bra 	$L__BB0_6;
	and.b32  	%r33, %r4, -8;
	neg.s32 	%r45, %r33;
	add.s32 	%r34, %r3, 1;
	mul.wide.u32 	%rd16, %r34, 4;
	add.s64 	%rd61, %rd1, %rd16;
	shl.b32 	%r7, %r21, 3;
	mul.wide.u32 	%rd17, %r3, 4;
	add.s64 	%rd18, %rd17, %rd1;
	add.s64 	%rd60, %rd18, 16;
	mov.b32 	%r44, 0;
	mul.wide.s32 	%rd21, %r21, 4;
	mov.u32 	%r43, %r21;
$L__BB0_4:
	.pragma "nounroll";
	ld.global.f32 	%f17, [%rd61];
	mul.wide.s32 	%rd19, %r43, 4;
	add.s64 	%rd20, %rd2, %rd19;
	ld.global.f32 	%f18, [%rd20];
	fma.rn.f32 	%f19, %f17, %f18, %f67;
	ld.global.f32 	%f20, [%rd60+-8];
	add.s64 	%rd22, %rd20, %rd21;
	ld.global.f32 	%f21, [%rd22];
	fma.rn.f32 	%f22, %f20, %f21, %f19;
	ld.global.f32 	%f23, [%rd60+-4];
	add.s64 	%rd23, %rd22, %rd21;
	ld.global.f32 	%f24, [%rd23];
	fma.rn.f32 	%f25, %f23, %f24, %f22;
	ld.global.f32 	%f26, [%rd60];
	add.s64 	%rd24, %rd23, %rd21;
	ld.global.f32 	%f27, [%rd24];
	fma.rn.f32 	%f28, %f26, %f27, %f25;
	ld.global.f32 	%f29, [%rd60+4];
	add.s64 	%rd25, %rd24, %rd21;
	ld.global.f32 	%f30, [%rd25];
	fma.rn.f32 	%f31, %f29, %f30, %f28;
	ld.global.f32 	%f32, [%rd60+8];
	add.s64 	%rd26, %rd25, %rd21;
	ld.global.f32 	%f33, [%rd26];
	fma.rn.f32 	%f34, %f32, %f33, %f31;
	ld.global.f32 	%f35, [%rd60+12];
	add.s64 	%rd27, %rd26, %rd21;
	ld.global.f32 	%f36, [%rd27];
	fma.rn.f32 	%f37, %f35, %f36, %f34;
	ld.global.f32 	%f38, [%rd60+16];
	add.s64 	%rd28, %rd27, %rd21;
	ld.global.f32 	%f39, [%rd28];
	fma.rn.f32 	%f67, %f38, %f39, %f37;
	add.s32 	%r45, %r45, 8;
	add.s32 	%r44, %r44, 8;
	add.s64 	%rd61, %rd61, 32;
	add.s32 	%r43, %r43, %r7;
	add.s64 	%rd60, %rd60, 32;
	setp.ne.s32 	%p6, %r45, 0;
	@%p6 bra 	$L__BB0_4;
	add.s32 	%r47, %r44, 1;
$L__BB0_6:
	setp.eq.s32 	%p7, %r5, 0;
	@%p7 bra 	$L__BB0_14;
	and.b32  	%r16, %r4, 3;
	setp.lt.u32 	%p8, %r5, 4;
	@%p8 bra 	$L__BB0_9;
	add.s32 	%r35, %r47, %r3;
	mul.wide.u32 	%rd29, %r35, 4;
	add.s64 	%rd30, %rd1, %rd29;
	ld.global.f32 	%f41, [%rd30];
	mul.lo.s32 	%r36, %r47, %r21;
	mul.wide.s32 	%rd31, %r36, 4;
	add.s64 	%rd32, %rd2, %rd31;
	ld.global.f32 	%f42, [%rd32];
	fma.rn.f32 	%f43, %f41, %f42, %f67;
	cvt.u64.u32 	%rd33, %r3;
	cvt.u64.u32 	%rd34, %r47;
	add.s64 	%rd35, %rd34, %rd33;
	shl.b64 	%rd36, %rd35, 2;
	add.s64 	%rd37, %rd1, %rd36;
	ld.global.f32 	%f44, [%rd37+4];
	mul.wide.s32 	%rd38, %r21, 4;
	add.s64 	%rd39, %rd32, %rd38;
	ld.global.f32 	%f45, [%rd39];
	fma.rn.f32 	%f46, %f44, %f45, %f43;
	ld.global.f32 	%f47, [%rd37+8];
	add.s64 	%rd40, %rd39, %rd38;
	ld.global.f32 	%f48, [%rd40];
	fma.rn.f32 	%f49, %f47, %f48, %f46;
	ld.global.f32 	%f50, [%rd37+12];
	add.s64 	%rd41, %rd40, %rd38;
	ld.global.f32 	%f51, [%rd41];
	fma.rn.f32 	%f67, %f50, %f51, %f49;
	add.s32 	%r47, %r47, 4;
$L__BB0_9:
	setp.eq.s32 	%p9, %r16, 0;
	@%p9 bra 	$L__BB0_14;
	setp.eq.s32 	%p10, %r16, 1;
	@%p10 bra 	$L__BB0_12;
	add.s32 	%r37, %r47, %r3;
	mul.wide.u32 	%rd42, %r37, 4;
	add.s64 	%rd43, %rd1, %rd42;
	ld.global.f32 	%f53, [%rd43];
	mul.lo.s32 	%r38, %r47, %r21;
	mul.wide.s32 	%rd44, %r38, 4;
	add.s64 	%rd45, %rd2, %rd44;
	ld.global.f32 	%f54, [%rd45];
	fma.rn.f32 	%f55, %f53, %f54, %f67;
	cvt.u64.u32 	%rd46, %r3;
	cvt.u64.u32 	%rd47, %r47;
	add.s64 	%rd48, %rd47, %rd46;
	shl.b64 	%rd49, %rd48, 2;
	add.s64 	%rd50, %rd1, %rd49;
	ld.global.f32 	%f56, [%rd50+4];
	mul.wide.s32 	%rd51, %r21, 4;
	add.s64 	%rd52, %rd45, %rd51;
	ld.global.f32 	%f57, [%rd52];
	fma.rn.f32 	%f67, %f56, %f57, %f55;
	add.s32 	%r47, %r47, 2;
$L__BB0_12:
	and.b32  	%r39, %r4, 1;
	setp.eq.b32 	%p11, %r39, 1;
	not.pred 	%p12, %p11;
	@%p12 bra 	$L__BB0_14;
	add.s32 	%r40, %r47, %r3;
	mul.wide.u32 	%rd53, %r40, 4;
	add.s64 	%rd54, %rd1, %rd53;
	ld.global.f32 	%f58, [%rd54];
	mul.lo.s32 	%r41, %r47, %r21;
	mul.wide.s32 	%rd55, %r41, 4;
	add.s64 	%rd56, %rd2, %rd55;
	ld.global.f32 	%f59, [%rd56];
	fma.rn.f32 	%f67, %f58, %f59, %f67;
$L__BB0_14:
	mad.lo.s32 	%r42, %r21, %r1, %r2;
	cvta.to.global.u64 	%rd57, %rd9;
	mul.wide.s32 	%rd58, %r42, 4;
	add.s64 	%rd59, %rd57, %rd58;
	st.global.f32 	[%rd59], %f67;
$L__BB0_15:
	ret;

}
	// .globl	_Z13matmul_sharedPfS_S_iii
.visible .entry _Z13matmul_sharedPfS_S_iii(
	.param .u64 .ptr .align 1 _Z13matmul_sharedPfS_S_iii_param_0,
	.param .u64 .ptr .align 1 _Z13matmul_sharedPfS_S_iii_param_1,
	.param .u64 .ptr .align 1 _Z13matmul_sharedPfS_S_iii_param_2,
	.param .u32 _Z13matmul_sharedPfS_S_iii_param_3,
	.param .u32 _Z13matmul_sharedPfS_S_iii_param_4,
	.param .u32 _Z13matmul_sharedPfS_S_iii_param_5
)
{
	.reg .pred 	%p<12>;
	.reg .b32 	%r<43>;
	.reg .b32 	%f<63>;
	.reg .b64 	%rd<13>;
	// demoted variable
	.shared .align 4 .b8 _ZZ13matmul_sharedPfS_S_iiiE8a_shared[1024];
	// demoted variable
	.shared .align 4 .b8 _ZZ13matmul_sharedPfS_S_iiiE8b_shared[1024];
	ld.param.u64 	%rd4, [_Z13matmul_sharedPfS_S_iii_param_0];
	ld.param.u64 	%rd5, [_Z13matmul_sharedPfS_S_iii_param_1];
	ld.param.u64 	%rd6, [_Z13matmul_sharedPfS_S_iii_param_2];
	ld.param.u32 	%r24, [_Z13matmul_sharedPfS_S_iii_param_3];
	ld.param.u32 	%r25, [_Z13matmul_sharedPfS_S_iii_param_4];
	ld.param.u32 	%r26, [_Z13matmul_sharedPfS_S_iii_param_5];
	mov.u32 	%r38, %tid.x;
	mov.u32 	%r40, %tid.y;
	mov.u32 	%r27, %ctaid.y;
	shl.b32 	%r28, %r27, 4;
	add.s32 	%r3, %r28, %r40;
	mov.u32 	%r29, %ctaid.x;
	shl.b32 	%r4, %r29, 4;
	add.s32 	%r5, %r4, %r38;
	setp.lt.s32 	%p1, %r26, 1;
	mov.f32 	%f62, 0f00000000;
	@%p1 bra 	$L__BB1_7;
	add.s32 	%r30, %r26, 15;
	shr.u32 	%r31, %r30, 4;
	shl.b32 	%r32, %r40, 6;
	mov.u32 	%r33, _ZZ13matmul_sharedPfS_S_iiiE8a_shared;
	add.s32 	%r6, %r33, %r32;
	shl.b32 	%r34, %r38, 2;
	add.s32 	%r7, %r6, %r34;
	mov.u32 	%r35, _ZZ13matmul_sharedPfS_S_iiiE8b_shared;
	add.s32 	%r9, %r35, %r34;
	add.s32 	%r8, %r9, %r32;
	neg.s32 	%r42, %r31;
	mad.lo.s32 	%r36, %r40, %r25, %r38;
	add.s32 	%r41, %r36, %r4;
	shl.b32 	%r12, %r25, 4;
	mad.lo.s32 	%r39, %r26, %r3, %r38;
	cvta.to.global.u64 	%rd1, %rd5;
	cvta.to.global.u64 	%rd2, %rd6;
	mov.f32 	%f62, 0f00000000;
$L__BB1_2:
	setp.ge.s32 	%p2, %r3, %r24;
	mul.wide.s32 	%rd7, %r39, 4;
	add.s64 	%rd3, %rd1, %rd7;
	setp.ge.s32 	%p3, %r38, %r26;
	mov.f32 	%f60, 0f00000000;
	or.pred  	%p4, %p2, %p3;
	@%p4 bra 	$L__BB1_4;
	ld.global.f32 	%f60, [%rd3];
$L__BB1_4:
	setp.ge.s32 	%p5, %r5, %r25;
	st.shared.f32 	[%r7], %f60;
	setp.ge.s32 	%p6, %r40, %r26;
	mov.f32 	%f61, 0f00000000;
	or.pred  	%p7, %p5, %p6;
	@%p7 bra 	$L__BB1_6;
	mul.wide.s32 	%rd8, %r41, 4;
	add.s64 	%rd9, %rd2, %rd8;
	ld.global.f32 	%f61, [%rd9];
$L__BB1_6:
	st.shared.f32 	[%r8], %f61;
	bar.sync 	0;
	ld.shared.f32 	%f12, [%r6];
	ld.shared.f32 	%f13, [%r9];
	fma.rn.f32 	%f14, %f12, %f13, %f62;
	ld.shared.f32 	%f15, [%r6+4];
	ld.shared.f32 	%f16, [%r9+64];
	fma.rn.f32 	%f17, %f15, %f16, %f14;
	ld.shared.f32 	%f18, [%r6+8];
	ld.shared.f32 	%f19, [%r9+128];
	fma.rn.f32 	%f20, %f18, %f19, %f17;
	ld.shared.f32 	%f21, [%r6+12];
	ld.shared.f32 	%f22, [%r9+192];
	fma.rn.f32 	%f23, %f21, %f22, %f20;
	ld.shared.f32 	%f24, [%r6+16];
	ld.shared.f32 	%f25, [%r9+256];
	fma.rn.f32 	%f26, %f24, %f25, %f23;
	ld.shared.f32 	%f27, [%r6+20];
	ld.shared.f32 	%f28, [%r9+320];
	fma.rn.f32 	%f29, %f27, %f28, %f26;
	ld.shared.f32 	%f30, [%r6+24];
	ld.shared.f32 	%f31, [%r9+384];
	fma.rn.f32 	%f32, %f30, %f31, %f29;
	ld.shared.f32 	%f33, [%r6+28];
	ld.shared.f32 	%f34, [%r9+448];
	fma.rn.f32 	%f35, %f33, %f34, %f32;
	ld.shared.f32 	%f36, [%r6+32];
	ld.shared.f32 	%f37, [%r9+512];
	fma.rn.f32 	%f38, %f36, %f37, %f35;
	ld.shared.f32 	%f39, [%r6+36];
	ld.shared.f32 	%f40, [%r9+576];
	fma.rn.f32 	%f41, %f39, %f40, %f38;
	ld.shared.f32 	%f42, [%r6+40];
	ld.shared.f32 	%f43, [%r9+640];
	fma.rn.f32 	%f44, %f42, %f43, %f41;
	ld.shared.f32 	%f45, [%r6+44];
	ld.shared.f32 	%f46, [%r9+704];
	fma.rn.f32 	%f47, %f45, %f46, %f44;
	ld.shared.f32 	%f48, [%r6+48];
	ld.shared.f32 	%f49, [%r9+768];
	fma.rn.f32 	%f50, %f48, %f49, %f47;
	ld.shared.f32 	%f51, [%r6+52];
	ld.shared.f32 	%f52, [%r9+832];
	fma.rn.f32 	%f53, %f51, %f52, %f50;
	ld.shared.f32 	%f54, [%r6+56];
	ld.shared.f32 	%f55, [%r9+896];
	fma.rn.f32 	%f56, %f54, %f55, %f53;
	ld.shared.f32 	%f57, [%r6+60];
	ld.shared.f32 	%f58, [%r9+960];
	fma.rn.f32 	%f62, %f57, %f58, %f56;
	bar.sync 	0;
	add.s32 	%r42, %r42, 1;
	setp.ne.s32 	%p8, %r42, 0;
	add.s32 	%r41, %r41, %r12;
	add.s32 	%r40, %r40, 16;
	add.s32 	%r39, %r39, 16;
	add.s32 	%r38, %r38, 16;
	@%p8 bra 	$L__BB1_2;
$L__BB1_7:
	setp.ge.s32 	%p9, %r3, %r24;
	setp.ge.s32 	%p10, %r5, %r25;
	or.pred  	%p11, %p9, %p10;
	@%p11 bra 	$L__BB1_9;
	mad.lo.s32 	%r37, %r25, %r3, %r5;
	cvta.to.global.u64 	%rd10, %rd4;
	mul.wide.s32 	%rd11, %r37, 4;
	add.s64 	%rd12, %rd10, %rd11;
	st.global.f32 	[%rd12], %f62;
$L__BB1_9:
	ret;

}


// ===== COMPILED SASS (sm_100) =====

	.target	sm_100

	.elftype	@"ET_EXEC"


//--------------------- .note.nv.tkinfo           --------------------------
	.section	.note.nv.tkinfo,"",@"SHT_NOTE"
	.sectionflags	@"SHF_NOTE_NV_TKINFO"
	.tkinfo
        /*0018*/ 	.word	0x00000002
        /*0030*/ 	.string	""
        /*0030*/ 	.string	"ptxas"
        /*0030*/ 	.string	"Cuda compilation tools, release 13.0, V13.0.88"
        /*0030*/ 	.string	"Build cuda_13.0.r13.0/compiler.36424714_0"
        /*0030*/ 	.string	"-arch sm_100 -m 64 "



//--------------------- .note.nv.cuinfo           --------------------------
	.section	.note.nv.cuinfo,"",@"SHT_NOTE"
	.sectionflags	@"SHF_NOTE_NV_CUINFO"
        /*0018*/ 	.short	0x0002
        /*001a*/ 	.short	0x0064
        /*001c*/ 	.short	0x0082
	.zero		2


//--------------------- .nv.info                  --------------------------
	.section	.nv.info,"",@"SHT_CUDA_INFO"
	.align	4


	//----- nvinfo : EIATTR_REGCOUNT
	.align		4
        /*0000*/ 	.byte	0x04, 0x2f
        /*0002*/ 	.short	(.L_1 - .L_0)
	.align		4
.L_0:
        /*0004*/ 	.word	index@(_Z12matmul_naivePfS_S_iii)
        /*0008*/ 	.word	0x00000020


	//----- nvinfo : EIATTR_FRAME_SIZE
	.align		4
.L_1:
        /*000c*/ 	.byte	0x04, 0x11
        /*000e*/ 	.short	(.L_3 - .L_2)
	.align		4
.L_2:
        /*0010*/ 	.word	index@(_Z12matmul_naivePfS_S_iii)
        /*0014*/ 	.word	0x00000000


	//----- nvinfo : EIATTR_REGCOUNT
	.align		4
.L_3:
        /*0018*/ 	.byte	0x04, 0x2f
        /*001a*/ 	.short	(.L_5 - .L_4)
	.align		4
.L_4:
        /*001c*/ 	.word	index@(_Z13matmul_sharedPfS_S_iii)
        /*0020*/ 	.word	0x00000020


	//----- nvinfo : EIATTR_FRAME_SIZE
	.align		4
.L_5:
        /*0024*/ 	.byte	0x04, 0x11
        /*0026*/ 	.short	(.L_7 - .L_6)
	.align		4
.L_6:
        /*0028*/ 	.word	index@(_Z13matmul_sharedPfS_S_iii)
        /*002c*/ 	.word	0x00000000


	//----- nvinfo : EIATTR_MIN_STACK_SIZE
	.align		4
.L_7:
        /*0030*/ 	.byte	0x04, 0x12
        /*0032*/ 	.short	(.L_9 - .L_8)
	.align		4
.L_8:
        /*0034*/ 	.word	index@(_Z13matmul_sharedPfS_S_iii)
        /*0038*/ 	.word	0x00000000


	//----- nvinfo : EIATTR_MIN_STACK_SIZE
	.align		4
.L_9:
        /*003c*/ 	.byte	0x04, 0x12
        /*003e*/ 	.short	(.L_11 - .L_10)
	.align		4
.L_10:
        /*0040*/ 	.word	index@(_Z12matmul_naivePfS_S_iii)
        /*0044*/ 	.word	0x00000000
.L_11:


//--------------------- .nv.compat                --------------------------
	.section	.nv.compat,"",@"SHT_CUDA_COMPAT_INFO"
	.align	4
        /*0000*/ 	.byte	0x02, 0x09, 0x00, 0x00, 0x02, 0x02, 0x01, 0x00, 0x02, 0x05, 0x05, 0x00, 0x03, 0x07, 0x01, 0x01
        /*0010*/ 	.byte	0x02, 0x03, 0x00, 0x00, 0x02, 0x06, 0x01, 0x00, 0x04, 0x0b, 0x08, 0x00, 0x09, 0x00, 0x00, 0x00
        /*0020*/ 	.byte	0x00, 0x00, 0x00, 0x00


//--------------------- .nv.info._Z13matmul_sharedPfS_S_iii --------------------------
	.section	.nv.info._Z13matmul_sharedPfS_S_iii,"",@"SHT_CUDA_INFO"
	.sectionflags	@""
	.align	4


	//----- nvinfo : EIATTR_CUDA_API_VERSION
	.align		4
        /*0000*/ 	.byte	0x04, 0x37
        /*0002*/ 	.short	(.L_13 - .L_12)
.L_12:
        /*0004*/ 	.word	0x00000082


	//----- nvinfo : EIATTR_KPARAM_INFO
	.align		4
.L_13:
        /*0008*/ 	.byte	0x04, 0x17
        /*000a*/ 	.short	(.L_15 - .L_14)
.L_14:
        /*000c*/ 	.word	0x00000000
        /*0010*/ 	.short	0x0005
        /*0012*/ 	.short	0x0020
        /*0014*/ 	.byte	0x00, 0xf0, 0x11, 0x00


	//----- nvinfo : EIATTR_KPARAM_INFO
	.align		4
.L_15:
        /*0018*/ 	.byte	0x04, 0x17
        /*001a*/ 	.short	(.L_17 - .L_16)
.L_16:
        /*001c*/ 	.word	0x00000000
        /*0020*/ 	.short	0x0004
        /*0022*/ 	.short	0x001c
        /*0024*/ 	.byte	0x00, 0xf0, 0x11, 0x00


	//----- nvinfo : EIATTR_KPARAM_INFO
	.align		4
.L_17:
        /*0028*/ 	.byte	0x04, 0x17
        /*002a*/ 	.short	(.L_19 - .L_18)
.L_18:
        /*002c*/ 	.word	0x00000000
        /*0030*/ 	.short	0x0003
        /*0032*/ 	.short	0x0018
        /*0034*/ 	.byte	0x00, 0xf0, 0x11, 0x00


	//----- nvinfo : EIATTR_KPARAM_INFO
	.align		4
.L_19:
        /*0038*/ 	.byte	0x04, 0x17
        /*003a*/ 	.short	(.L_21 - .L_20)
.L_20:
        /*003c*/ 	.word	0x00000000
        /*0040*/ 	.short	0x0002
        /*0042*/ 	.short	0x0010
        /*0044*/ 	.byte	0x00, 0xf5, 0x21, 0x00


	//----- nvinfo : EIATTR_KPARAM_INFO
	.align		4
.L_21:
        /*0048*/ 	.byte	0x04, 0x17
        /*004a*/ 	.short	(.L_23 - .L_22)
.L_22:
        /*004c*/ 	.word	0x00000000
        /*0050*/ 	.short	0x0001
        /*0052*/ 	.short	0x0008
        /*0054*/ 	.byte	0x00, 0xf5, 0x21, 0x00


	//----- nvinfo : EIATTR_KPARAM_INFO
	.align		4
.L_23:
        /*0058*/ 	.byte	0x04, 0x17
        /*005a*/ 	.short	(.L_25 - .L_24)
.L_24:
        /*005c*/ 	.word	0x00000000
        /*0060*/ 	.short	0x0000
        /*0062*/ 	.short	0x0000
        /*0064*/ 	.byte	0x00, 0xf5, 0x21, 0x00


	//----- nvinfo : EIATTR_SPARSE_MMA_MASK
	.align		4
.L_25:
        /*0068*/ 	.byte	0x03, 0x50
        /*006a*/ 	.short	0x0000


	//----- nvinfo : EIATTR_MAXREG_COUNT
	.align		4
        /*006c*/ 	.byte	0x03, 0x1b
        /*006e*/ 	.short	0x00ff


	//----- nvinfo : EIATTR_NUM_BARRIERS
	.align		4
        /*0070*/ 	.byte	0x02, 0x4c
        /*0072*/ 	.byte	0x01
	.zero		1


	//----- nvinfo : EIATTR_MERCURY_ISA_VERSION
	.align		4
        /*0074*/ 	.byte	0x03, 0x5f
        /*0076*/ 	.short	0x0101


	//----- nvinfo : EIATTR_VRC_CTA_INIT_COUNT
	.align		4
        /*0078*/ 	.byte	0x02, 0x4a
	.zero		1
	.zero		1


	//----- nvinfo : EIATTR_EXIT_INSTR_OFFSETS
	.align		4
        /*007c*/ 	.byte	0x04, 0x1c
        /*007e*/ 	.short	(.L_27 - .L_26)


	//   ....[0]....
.L_26:
        /*0080*/ 	.word	0x000005e0


	//   ....[1]....
        /*0084*/ 	.word	0x00000630


	//----- nvinfo : EIATTR_CBANK_PARAM_SIZE
	.align		4
.L_27:
        /*0088*/ 	.byte	0x03, 0x19
        /*008a*/ 	.short	0x0024


	//----- nvinfo : EIATTR_PARAM_CBANK
	.align		4
        /*008c*/ 	.byte	0x04, 0x0a
        /*008e*/ 	.short	(.L_29 - .L_28)
	.align		4
.L_28:
        /*0090*/ 	.word	index@(.nv.constant0._Z13matmul_sharedPfS_S_iii)
        /*0094*/ 	.short	0x0380
        /*0096*/ 	.short	0x0024


	//----- nvinfo : EIATTR_SW_WAR
	.align		4
.L_29:
        /*0098*/ 	.byte	0x04, 0x36
        /*009a*/ 	.short	(.L_31 - .L_30)
.L_30:
        /*009c*/ 	.word	0x00000008
.L_31:


//--------------------- .nv.info._Z12matmul_naivePfS_S_iii --------------------------
	.section	.nv.info._Z12matmul_naivePfS_S_iii,"",@"SHT_CUDA_INFO"
	.sectionflags	@""
	.align	4


	//----- nvinfo : EIATTR_CUDA_API_VERSION
	.align		4
        /*0000*/ 	.byte	0x04, 0x37
        /*0002*/ 	.short	(.L_33 - .L_32)
.L_32:
        /*0004*/ 	.word	0x00000082


	//----- nvinfo : EIATTR_KPARAM_INFO
	.align		4
.L_33:
        /*0008*/ 	.byte	0x04, 0x17
        /*000a*/ 	.short	(.L_35 - .L_34)
.L_34:
        /*000c*/ 	.word	0x00000000
        /*0010*/ 	.short	0x0005
        /*0012*/ 	.short	0x0020
        /*0014*/ 	.byte	0x00, 0xf0, 0x11, 0x00


	//----- nvinfo : EIATTR_KPARAM_INFO
	.align		4
.L_35:
        /*0018*/ 	.byte	0x04, 0x17
        /*001a*/ 	.short	(.L_37 - .L_36)
.L_36:
        /*001c*/ 	.word	0x00000000
        /*0020*/ 	.short	0x0004
        /*0022*/ 	.short	0x001c
        /*0024*/ 	.byte	0x00, 0xf0, 0x11, 0x00


	//----- nvinfo : EIATTR_KPARAM_INFO
	.align		4
.L_37:
        /*0028*/ 	.byte	0x04, 0x17
        /*002a*/ 	.short	(.L_39 - .L_38)
.L_38:
        /*002c*/ 	.word	0x00000000
        /*0030*/ 	.short	0x0003
        /*0032*/ 	.short	0x0018
        /*0034*/ 	.byte	0x00, 0xf0, 0x11, 0x00


	//----- nvinfo : EIATTR_KPARAM_INFO
	.align		4
.L_39:
        /*0038*/ 	.byte	0x04, 0x17
        /*003a*/ 	.short	(.L_41 - .L_40)
.L_40:
        /*003c*/ 	.word	0x00000000
        /*0040*/ 	.short	0x0002
        /*0042*/ 	.short	0x0010
        /*0044*/ 	.byte	0x00, 0xf5, 0x21, 0x00


	//----- nvinfo : EIATTR_KPARAM_INFO
	.align		4
.L_41:
        /*0048*/ 	.byte	0x04, 0x17
        /*004a*/ 	.short	(.L_43 - .L_42)
.L_42:
        /*004c*/ 	.word	0x00000000
        /*0050*/ 	.short	0x0001
        /*0052*/ 	.short	0x0008
        /*0054*/ 	.byte	0x00, 0xf5, 0x21, 0x00


	//----- nvinfo : EIATTR_KPARAM_INFO
	.align		4
.L_43:
        /*0058*/ 	.byte	0x04, 0x17
        /*005a*/ 	.short	(.L_45 - .L_44)
.L_44:
        /*005c*/ 	.word	0x00000000
        /*0060*/ 	.short	0x0000
        /*0062*/ 	.short	0x0000
        /*0064*/ 	.byte	0x00, 0xf5, 0x21, 0x00


	//----- nvinfo : EIATTR_SPARSE_MMA_MASK
	.align		4
.L_45:
        /*0068*/ 	.byte	0x03, 0x50
        /*006a*/ 	.short	0x0000


	//----- nvinfo : EIATTR_MAXREG_COUNT
	.align		4
        /*006c*/ 	.byte	0x03, 0x1b
        /*006e*/ 	.short	0x00ff


	//----- nvinfo : EIATTR_MERCURY_ISA_VERSION
	.align		4
        /*0070*/ 	.byte	0x03, 0x5f
        /*0072*/ 	.short	0x0101


	//----- nvinfo : EIATTR_VRC_CTA_INIT_COUNT
	.align		4
        /*0074*/ 	.byte	0x02, 0x4a
	.zero		1
	.zero		1


	//----- nvinfo : EIATTR_EXIT_INSTR_OFFSETS
	.align		4
        /*0078*/ 	.byte	0x04, 0x1c
        /*007a*/ 	.short	(.L_47 - .L_46)


	//   ....[0]....
.L_46:
        /*007c*/ 	.word	0x000000c0


	//   ....[1]....
        /*0080*/ 	.word	0x00000930


	//----- nvinfo : EIATTR_CBANK_PARAM_SIZE
	.align		4
.L_47:
        /*0084*/ 	.byte	0x03, 0x19
        /*0086*/ 	.short	0x0024


	//----- nvinfo : EIATTR_PARAM_CBANK
	.align		4
        /*0088*/ 	.byte	0x04, 0x0a
        /*008a*/ 	.short	(.L_49 - .L_48)
	.align		4
.L_48:
        /*008c*/ 	.word	index@(.nv.constant0._Z12matmul_naivePfS_S_iii)
        /*0090*/ 	.short	0x0380
        /*0092*/ 	.short	0x0024


	//----- nvinfo : EIATTR_SW_WAR
	.align		4
.L_49:
        /*0094*/ 	.byte	0x04, 0x36
        /*0096*/ 	.short	(.L_51 - .L_50)
.L_50:
        /*0098*/ 	.word	0x00000008
.L_51:


//--------------------- .nv.callgraph             --------------------------
	.section	.nv.callgraph,"",@"SHT_CUDA_CALLGRAPH"
	.align	4
	.sectionentsize	8
	.align		4
        /*0000*/ 	.word	0x00000000
	.align		4
        /*0004*/ 	.word	0xffffffff
	.align		4
        /*0008*/ 	.word	0x00000000
	.align		4
        /*000c*/ 	.word	0xfffffffe
	.align		4
        /*0010*/ 	.word	0x00000000
	.align		4
        /*0014*/ 	.word	0xfffffffd
	.align		4
        /*0018*/ 	.word	0x00000000
	.align		4
        /*001c*/ 	.word	0xfffffffc


//--------------------- .text._Z13matmul_sharedPfS_S_iii --------------------------
	.section	.text._Z13matmul_sharedPfS_S_iii,"ax",@progbits
	.align	128
        .global         _Z13matmul_sharedPfS_S_iii
        .type           _Z13matmul_sharedPfS_S_iii,@function
        .size           _Z13matmul_sharedPfS_S_iii,(.L_x_8 - _Z13matmul_sharedPfS_S_iii)
        .other          _Z13matmul_sharedPfS_S_iii,@"STO_CUDA_ENTRY STV_DEFAULT"
_Z13matmul_sharedPfS_S_iii:
.text._Z13matmul_sharedPfS_S_iii:
[----:B------:R-:W-:Y:S01]  /*0000*/  LDC R1, c[0x0][0x37c] ;  /* 0x0000df00ff017b82 */ /* 0x000fe20000000800 */
[----:B------:R-:W0:Y:S01]  /*0010*/  S2R R0, SR_TID.Y ;  /* 0x0000000000007919 */ /* 0x000e220000002200 */
[----:B------:R-:W1:Y:S01]  /*0020*/  LDCU UR10, c[0x0][0x3a0] ;  /* 0x00007400ff0a77ac */ /* 0x000e620008000800 */
[----:B------:R-:W-:Y:S01]  /*0030*/  HFMA2 R23, -RZ, RZ, 0, 0 ;  /* 0x00000000ff177431 */ /* 0x000fe200000001ff */
[----:B------:R-:W0:Y:S01]  /*0040*/  S2R R3, SR_CTAID.Y ;  /* 0x0000000000037919 */ /* 0x000e220000002600 */
[----:B------:R-:W2:Y:S01]  /*0050*/  LDCU.64 UR8, c[0x0][0x358] ;  /* 0x00006b00ff0877ac */ /* 0x000ea20008000a00 */
[----:B------:R-:W3:Y:S01]  /*0060*/  S2R R21, SR_TID.X ;  /* 0x0000000000157919 */ /* 0x000ee20000002100 */
[----:B------:R-:W3:Y:S01]  /*0070*/  S2R R4, SR_CTAID.X ;  /* 0x0000000000047919 */ /* 0x000ee20000002500 */
[----:B-1----:R-:W-:Y:S01]  /*0080*/  UISETP.GE.AND UP0, UPT, UR10, 0x1, UPT ;  /* 0x000000010a00788c */ /* 0x002fe2000bf06270 */
[----:B0-----:R-:W-:Y:S02]  /*0090*/  LEA R12, R3, R0, 0x4 ;  /* 0x00000000030c7211 */ /* 0x001fe400078e20ff */
[----:B---3--:R-:W-:-:S06]  /*00a0*/  LEA R13, R4, R21, 0x4 ;  /* 0x00000015040d7211 */ /* 0x008fcc00078e20ff */
[----:B--2---:R-:W-:Y:S05]  /*00b0*/  BRA.U !UP0, `(.L_x_0) ;  /* 0x00000005083c7547 */ /* 0x004fea000b800000 */
[----:B------:R-:W0:Y:S01]  /*00c0*/  S2UR UR7, SR_CgaCtaId ;  /* 0x00000000000779c3 */ /* 0x000e220000008800 */
[----:B------:R-:W1:Y:S01]  /*00d0*/  LDCU UR11, c[0x0][0x39c] ;  /* 0x00007380ff0b77ac */ /* 0x000e620008000800 */
[----:B------:R-:W-:Y:S01]  /*00e0*/  MOV R23, RZ ;  /* 0x000000ff00177202 */ /* 0x000fe20000000f00 */
[----:B------:R-:W-:Y:S01]  /*00f0*/  IMAD R15, R12, UR10, R21 ;  /* 0x0000000a0c0f7c24 */ /* 0x000fe2000f8e0215 */
[----:B------:R-:W-:Y:S01]  /*0100*/  UMOV UR5, 0x400 ;  /* 0x0000040000057882 */ /* 0x000fe20000000000 */
[----:B------:R-:W-:-:S03]  /*0110*/  UIADD3 UR4, UPT, UPT, UR10, 0xf, URZ ;  /* 0x0000000f0a047890 */ /* 0x000fc6000fffe0ff */
[----:B------:R-:W2:Y:S01]  /*0120*/  LDC R16, c[0x0][0x39c] ;  /* 0x0000e700ff107b82 */ /* 0x000ea20000000800 */
[----:B------:R-:W-:Y:S02]  /*0130*/  UIADD3 UR6, UPT, UPT, UR5, 0x400, URZ ;  /* 0x0000040005067890 */ /* 0x000fe4000fffe0ff */
[----:B------:R-:W-:Y:S01]  /*0140*/  USHF.R.U32.HI UR4, URZ, 0x4, UR4 ;  /* 0x00000004ff047899 */ /* 0x000fe20008011604 */
[----:B------:R-:W3:Y:S04]  /*0150*/  LDCU UR13, c[0x0][0x3a0] ;  /* 0x00007400ff0d77ac */ /* 0x000ee80008000800 */
[----:B------:R-:W4:Y:S01]  /*0160*/  LDC.64 R2, c[0x0][0x388] ;  /* 0x0000e200ff027b82 */ /* 0x000f220000000a00 */
[----:B------:R-:W2:Y:S01]  /*0170*/  LDCU UR12, c[0x0][0x398] ;  /* 0x00007300ff0c77ac */ /* 0x000ea20008000800 */
[----:B-1----:R-:W-:Y:S01]  /*0180*/  IMAD R14, R0, UR11, R21 ;  /* 0x0000000b000e7c24 */ /* 0x002fe2000f8e0215 */
[----:B------:R-:W-:-:S02]  /*0190*/  UIADD3 UR4, UPT, UPT, -UR4, URZ, URZ ;  /* 0x000000ff04047290 */ /* 0x000fc4000fffe1ff */
[----:B0-----:R-:W-:Y:S02]  /*01a0*/  ULEA UR5, UR7, UR5, 0x18 ;  /* 0x0000000507057291 */ /* 0x001fe4000f8ec0ff */
[----:B------:R-:W-:Y:S01]  /*01b0*/  LEA R14, R4, R14, 0x4 ;  /* 0x0000000e040e7211 */ /* 0x000fe200078e20ff */
[----:B------:R-:W-:-:S03]  /*01c0*/  ULEA UR6, UR7, UR6, 0x18 ;  /* 0x0000000607067291 */ /* 0x000fc6000f8ec0ff */
[----:B------:R-:W-:-:S03]  /*01d0*/  LEA R18, R0, UR5, 0x6 ;  /* 0x0000000500127c11 */ /* 0x000fc6000f8e30ff */
[C---:B------:R-:W-:Y:S02]  /*01e0*/  LEA R19, R21.reuse, UR6, 0x2 ;  /* 0x0000000615137c11 */ /* 0x040fe4000f8e10ff */
[----:B------:R-:W-:Y:S02]  /*01f0*/  LEA R20, R21, R18, 0x2 ;  /* 0x0000001215147211 */ /* 0x000fe400078e10ff */
[----:B---3--:R-:W-:-:S07]  /*0200*/  LEA R17, R0, R19, 0x6 ;  /* 0x0000001300117211 */ /* 0x008fce00078e30ff */
.L_x_1:
[----:B------:R-:W-:Y:S01]  /*0210*/  ISETP.GE.AND P0, PT, R0, UR13, PT ;  /* 0x0000000d00007c0c */ /* 0x000fe2000bf06270 */
[----:B------:R-:W-:Y:S01]  /*0220*/  HFMA2 R22, -RZ, RZ, 0, 0 ;  /* 0x00000000ff167431 */ /* 0x000fe200000001ff */
[----:B------:R-:W-:Y:S01]  /*0230*/  ISETP.GE.AND P1, PT, R21, UR13, PT ;  /* 0x0000000d15007c0c */ /* 0x000fe2000bf26270 */
[----:B----4-:R-:W-:Y:S01]  /*0240*/  IMAD.WIDE R4, R15, 0x4, R2 ;  /* 0x000000040f047825 */ /* 0x010fe200078e0202 */
[----:B--2---:R-:W-:Y:S02]  /*0250*/  ISETP.GE.OR P0, PT, R13, R16, P0 ;  /* 0x000000100d00720c */ /* 0x004fe40000706670 */
[----:B------:R-:W-:Y:S02]  /*0260*/  ISETP.GE.OR P1, PT, R12, UR12, P1 ;  /* 0x0000000c0c007c0c */ /* 0x000fe40008f26670 */
[----:B------:R-:W-:-:S09]  /*0270*/  MOV R27, RZ ;  /* 0x000000ff001b7202 */ /* 0x000fd20000000f00 */
[----:B------:R-:W0:Y:S02]  /*0280*/  @!P0 LDC.64 R6, c[0x0][0x390] ;  /* 0x0000e400ff068b82 */ /* 0x000e240000000a00 */
[----:B------:R-:W2:Y:S01]  /*0290*/  @!P1 LDG.E R27, desc[UR8][R4.64] ;  /* 0x00000008041b9981 */ /* 0x000ea2000c1e1900 */
[----:B0-----:R-:W-:-:S05]  /*02a0*/  @!P0 IMAD.WIDE R6, R14, 0x4, R6 ;  /* 0x000000040e068825 */ /* 0x001fca00078e0206 */
[----:B------:R-:W3:Y:S01]  /*02b0*/  @!P0 LDG.E R22, desc[UR8][R6.64] ;  /* 0x0000000806168981 */ /* 0x000ee2000c1e1900 */
[----:B------:R-:W-:-:S04]  /*02c0*/  UIADD3 UR4, UPT, UPT, UR4, 0x1, URZ ;  /* 0x0000000104047890 */ /* 0x000fc8000fffe0ff */
[----:B------:R-:W-:Y:S01]  /*02d0*/  UISETP.NE.AND UP0, UPT, UR4, URZ, UPT ;  /* 0x000000ff0400728c */ /* 0x000fe2000bf05270 */
[----:B------:R-:W-:Y:S02]  /*02e0*/  IADD3 R0, PT, PT, R0, 0x10, RZ ;  /* 0x0000001000007810 */ /* 0x000fe40007ffe0ff */
[----:B------:R-:W-:Y:S02]  /*02f0*/  IADD3 R15, PT, PT, R15, 0x10, RZ ;  /* 0x000000100f0f7810 */ /* 0x000fe40007ffe0ff */
[----:B------:R-:W-:Y:S02]  /*0300*/  IADD3 R21, PT, PT, R21, 0x10, RZ ;  /* 0x0000001015157810 */ /* 0x000fe40007ffe0ff */
[----:B------:R-:W-:Y:S01]  /*0310*/  LEA R14, R16, R14, 0x4 ;  /* 0x0000000e100e7211 */ /* 0x000fe200078e20ff */
[----:B--2---:R-:W-:Y:S04]  /*0320*/  STS [R20], R27 ;  /* 0x0000001b14007388 */ /* 0x004fe80000000800 */
[----:B---3--:R-:W-:Y:S01]  /*0330*/  STS [R17], R22 ;  /* 0x0000001611007388 */ /* 0x008fe20000000800 */
[----:B------:R-:W-:Y:S06]  /*0340*/  BAR.SYNC.DEFER_BLOCKING 0x0 ;  /* 0x0000000000007b1d */ /* 0x000fec0000010000 */
[----:B------:R-:W-:Y:S04]  /*0350*/  LDS R26, [R19] ;  /* 0x00000000131a7984 */ /* 0x000fe80000000800 */
[----:B------:R-:W0:Y:S04]  /*0360*/  LDS.128 R8, [R18] ;  /* 0x0000000012087984 */ /* 0x000e280000000c00 */
[----:B------:R-:W1:Y:S04]  /*0370*/  LDS R29, [R19+0x40] ;  /* 0x00004000131d7984 */ /* 0x000e680000000800 */
[----:B------:R-:W2:Y:S04]  /*0380*/  LDS R25, [R19+0x80] ;  /* 0x0000800013197984 */ /* 0x000ea80000000800 */
[----:B------:R-:W3:Y:S04]  /*0390*/  LDS R24, [R19+0xc0] ;  /* 0x0000c00013187984 */ /* 0x000ee80000000800 */
[----:B------:R-:W-:Y:S04]  /*03a0*/  LDS.128 R4, [R18+0x10] ;  /* 0x0000100012047984 */ /* 0x000fe80000000c00 */
[----:B------:R-:W-:Y:S04]  /*03b0*/  LDS R22, [R19+0x140] ;  /* 0x0001400013167984 */ /* 0x000fe80000000800 */
[----:B------:R-:W-:Y:S01]  /*03c0*/  LDS R27, [R19+0x200] ;  /* 0x00020000131b7984 */ /* 0x000fe20000000800 */
[----:B0-----:R-:W-:-:S03]  /*03d0*/  FFMA R8, R8, R26, R23 ;  /* 0x0000001a08087223 */ /* 0x001fc60000000017 */
[----:B------:R-:W0:Y:S01]  /*03e0*/  LDS R23, [R19+0x100] ;  /* 0x0001000013177984 */ /* 0x000e220000000800 */
[----:B-1----:R-:W-:-:S03]  /*03f0*/  FFMA R8, R29, R9, R8 ;  /* 0x000000091d087223 */ /* 0x002fc60000000008 */
[----:B------:R-:W-:Y:S01]  /*0400*/  LDS R26, [R19+0x1c0] ;  /* 0x0001c000131a7984 */ /* 0x000fe20000000800 */
[----:B--2---:R-:W-:-:S03]  /*0410*/  FFMA R9, R25, R10, R8 ;  /* 0x0000000a19097223 */ /* 0x004fc60000000008 */
[----:B------:R-:W1:Y:S01]  /*0420*/  LDS R25, [R19+0x180] ;  /* 0x0001800013197984 */ /* 0x000e620000000800 */
[----:B---3--:R-:W-:-:S03]  /*0430*/  FFMA R9, R24, R11, R9 ;  /* 0x0000000b18097223 */ /* 0x008fc60000000009 */
[----:B------:R-:W-:Y:S01]  /*0440*/  LDS R24, [R19+0x240] ;  /* 0x0002400013187984 */ /* 0x000fe20000000800 */
[----:B0-----:R-:W-:-:S03]  /*0450*/  FFMA R23, R4, R23, R9 ;  /* 0x0000001704177223 */ /* 0x001fc60000000009 */
[----:B------:R-:W0:Y:S01]  /*0460*/  LDS.128 R8, [R18+0x20] ;  /* 0x0000200012087984 */ /* 0x000e220000000c00 */
[----:B------:R-:W-:-:S03]  /*0470*/  FFMA R22, R22, R5, R23 ;  /* 0x0000000516167223 */ /* 0x000fc60000000017 */
[----:B------:R-:W2:Y:S01]  /*0480*/  LDS R23, [R19+0x280] ;  /* 0x0002800013177984 */ /* 0x000ea20000000800 */
[----:B-1----:R-:W-:-:S03]  /*0490*/  FFMA R25, R25, R6, R22 ;  /* 0x0000000619197223 */ /* 0x002fc60000000016 */
[----:B------:R-:W1:Y:S01]  /*04a0*/  LDS R22, [R19+0x2c0] ;  /* 0x0002c00013167984 */ /* 0x000e620000000800 */
[----:B------:R-:W-:-:S03]  /*04b0*/  FFMA R7, R26, R7, R25 ;  /* 0x000000071a077223 */ /* 0x000fc60000000019 */
[----:B------:R-:W-:Y:S01]  /*04c0*/  LDS R25, [R19+0x300] ;  /* 0x0003000013197984 */ /* 0x000fe20000000800 */
[----:B0-----:R-:W-:-:S03]  /*04d0*/  FFMA R27, R8, R27, R7 ;  /* 0x0000001b081b7223 */ /* 0x001fc60000000007 */
[----:B------:R-:W0:Y:S01]  /*04e0*/  LDS.128 R4, [R18+0x30] ;  /* 0x0000300012047984 */ /* 0x000e220000000c00 */
[----:B------:R-:W-:-:S03]  /*04f0*/  FFMA R24, R24, R9, R27 ;  /* 0x0000000918187223 */ /* 0x000fc6000000001b */
[----:B------:R-:W3:Y:S04]  /*0500*/  LDS R27, [R19+0x340] ;  /* 0x00034000131b7984 */ /* 0x000ee80000000800 */
[----:B------:R-:W4:Y:S04]  /*0510*/  LDS R9, [R19+0x380] ;  /* 0x0003800013097984 */ /* 0x000f280000000800 */
[----:B------:R-:W5:Y:S01]  /*0520*/  LDS R8, [R19+0x3c0] ;  /* 0x0003c00013087984 */ /* 0x000f620000000800 */
[----:B--2---:R-:W-:-:S04]  /*0530*/  FFMA R23, R23, R10, R24 ;  /* 0x0000000a17177223 */ /* 0x004fc80000000018 */
[----:B-1----:R-:W-:-:S04]  /*0540*/  FFMA R11, R22, R11, R23 ;  /* 0x0000000b160b7223 */ /* 0x002fc80000000017 */
[----:B0-----:R-:W-:-:S04]  /*0550*/  FFMA R4, R4, R25, R11 ;  /* 0x0000001904047223 */ /* 0x001fc8000000000b */
[----:B---3--:R-:W-:-:S04]  /*0560*/  FFMA R4, R27, R5, R4 ;  /* 0x000000051b047223 */ /* 0x008fc80000000004 */
[----:B----4-:R-:W-:-:S04]  /*0570*/  FFMA R9, R9, R6, R4 ;  /* 0x0000000609097223 */ /* 0x010fc80000000004 */
[----:B-----5:R-:W-:Y:S01]  /*0580*/  FFMA R23, R8, R7, R9 ;  /* 0x0000000708177223 */ /* 0x020fe20000000009 */
[----:B------:R-:W-:Y:S06]  /*0590*/  BAR.SYNC.DEFER_BLOCKING 0x0 ;  /* 0x0000000000007b1d */ /* 0x000fec0000010000 */
[----:B------:R-:W-:Y:S05]  /*05a0*/  BRA.U UP0, `(.L_x_1) ;  /* 0xfffffffd00187547 */ /* 0x000fea000b83ffff */
.L_x_0:
[----:B------:R-:W0:Y:S02]  /*05b0*/  LDCU.64 UR4, c[0x0][0x398] ;  /* 0x00007300ff0477ac */ /* 0x000e240008000a00 */
[----:B0-----:R-:W-:-:S04]  /*05c0*/  ISETP.GE.AND P0, PT, R13, UR5, PT ;  /* 0x000000050d007c0c */ /* 0x001fc8000bf06270 */
[----:B------:R-:W-:-:S13]  /*05d0*/  ISETP.GE.OR P0, PT, R12, UR4, P0 ;  /* 0x000000040c007c0c */ /* 0x000fda0008706670 */
[----:B------:R-:W-:Y:S05]  /*05e0*/  @P0 EXIT ;  /* 0x000000000000094d */ /* 0x000fea0003800000 */
[----:B------:R-:W0:Y:S01]  /*05f0*/  LDC.64 R2, c[0x0][0x380] ;  /* 0x0000e000ff027b82 */ /* 0x000e220000000a00 */
[----:B------:R-:W-:-:S04]  /*0600*/  IMAD R13, R12, UR5, R13 ;  /* 0x000000050c0d7c24 */ /* 0x000fc8000f8e020d */
[----:B0-----:R-:W-:-:S05]  /*0610*/  IMAD.WIDE R2, R13, 0x4, R2 ;  /* 0x000000040d027825 */ /* 0x001fca00078e0202 */
[----:B------:R-:W-:Y:S01]  /*0620*/  STG.E desc[UR8][R2.64], R23 ;  /* 0x0000001702007986 */ /* 0x000fe2000c101908 */
[----:B------:R-:W-:Y:S05]  /*0630*/  EXIT ;  /* 0x000000000000794d */ /* 0x000fea0003800000 */
.L_x_2:
[----:B------:R-:W-:-:S00]  /*0640*/  BRA `(.L_x_2) ;  /* 0xfffffffc00fc7947 */ /* 0x000fc0000383ffff */
[----:B------:R-:W-:-:S00]  /*0650*/  NOP ;  /* 0x0000000000007918 */ /* 0x000fc00000000000 */
        /* <DEDUP_REMOVED lines=10> */
.L_x_8:


//--------------------- .text._Z12matmul_naivePfS_S_iii --------------------------
	.section	.text._Z12matmul_naivePfS_S_iii,"ax",@progbits
	.align	128
        .global         _Z12matmul_naivePfS_S_iii
        .type           _Z12matmul_naivePfS_S_iii,@function
        .size           _Z12matmul_naivePfS_S_iii,(.L_x_9 - _Z12matmul_naivePfS_S_iii)
        .other          _Z12matmul_naivePfS_S_iii,@"STO_CUDA_ENTRY STV_DEFAULT"
_Z12matmul_naivePfS_S_iii:
.text._Z12matmul_naivePfS_S_iii:
[----:B------:R-:W-:Y:S01]  /*0000*/  LDC R1, c[0x0][0x37c] ;  /* 0x0000df00ff017b82 */ /* 0x000fe20000000800 */
[----:B------:R-:W0:Y:S07]  /*0010*/  S2R R7, SR_TID.X ;  /* 0x0000000000077919 */ /* 0x000e2e0000002100 */
[----:B------:R-:W1:Y:S01]  /*0020*/  LDC R0, c[0x0][0x364] ;  /* 0x0000d900ff007b82 */ /* 0x000e620000000800 */
[----:B------:R-:W1:Y:S07]  /*0030*/  S2R R3, SR_TID.Y ;  /* 0x0000000000037919 */ /* 0x000e6e0000002200 */
[----:B------:R-:W0:Y:S08]  /*0040*/  S2UR UR5, SR_CTAID.X ;  /* 0x00000000000579c3 */ /* 0x000e300000002500 */
[----:B------:R-:W0:Y:S08]  /*0050*/  LDC R2, c[0x0][0x360] ;  /* 0x0000d800ff027b82 */ /* 0x000e300000000800 */
[----:B------:R-:W1:Y:S08]  /*0060*/  S2UR UR4, SR_CTAID.Y ;  /* 0x00000000000479c3 */ /* 0x000e700000002600 */
[----:B------:R-:W2:Y:S01]  /*0070*/  LDC.64 R4, c[0x0][0x398] ;  /* 0x0000e600ff047b82 */ /* 0x000ea20000000a00 */
[----:B0-----:R-:W-:-:S02]  /*0080*/  IMAD R2, R2, UR5, R7 ;  /* 0x0000000502027c24 */ /* 0x001fc4000f8e0207 */
[----:B-1----:R-:W-:-:S03]  /*0090*/  IMAD R0, R0, UR4, R3 ;  /* 0x0000000400007c24 */ /* 0x002fc6000f8e0203 */
[----:B--2---:R-:W-:-:S04]  /*00a0*/  ISETP.GE.AND P0, PT, R2, R5, PT ;  /* 0x000000050200720c */ /* 0x004fc80003f06270 */
[----:B------:R-:W-:-:S13]  /*00b0*/  ISETP.GE.OR P0, PT, R0, R4, P0 ;  /* 0x000000040000720c */ /* 0x000fda0000706670 */
[----:B------:R-:W-:Y:S05]  /*00c0*/  @P0 EXIT ;  /* 0x000000000000094d */ /* 0x000fea0003800000 */
[----:B------:R-:W0:Y:S01]  /*00d0*/  LDC R15, c[0x0][0x3a0] ;  /* 0x0000e800ff0f7b82 */ /* 0x000e220000000800 */
[----:B------:R-:W1:Y:S07]  /*00e0*/  LDCU.64 UR4, c[0x0][0x358] ;  /* 0x00006b00ff0477ac */ /* 0x000e6e0008000a00 */
[----:B------:R-:W2:Y:S08]  /*00f0*/  LDC.64 R10, c[0x0][0x388] ;  /* 0x0000e200ff0a7b82 */ /* 0x000eb00000000a00 */
[----:B------:R-:W3:Y:S01]  /*0100*/  LDC.64 R12, c[0x0][0x390] ;  /* 0x0000e400ff0c7b82 */ /* 0x000ee20000000a00 */
[----:B0-----:R-:W-:-:S04]  /*0110*/  IMAD R3, R0, R15, RZ ;  /* 0x0000000f00037224 */ /* 0x001fc800078e02ff */
[----:B--2---:R-:W-:-:S06]  /*0120*/  IMAD.WIDE R6, R3, 0x4, R10 ;  /* 0x0000000403067825 */ /* 0x004fcc00078e020a */
[----:B-1----:R-:W2:Y:S01]  /*0130*/  LDG.E R6, desc[UR4][R6.64] ;  /* 0x0000000406067981 */ /* 0x002ea2000c1e1900 */
[----:B---3--:R-:W-:-:S05]  /*0140*/  IMAD.WIDE R12, R2, 0x4, R12 ;  /* 0x00000004020c7825 */ /* 0x008fca00078e020c */
[----:B------:R-:W2:Y:S01]  /*0150*/  LDG.E R9, desc[UR4][R12.64] ;  /* 0x000000040c097981 */ /* 0x000ea2000c1e1900 */
[----:B------:R-:W-:Y:S01]  /*0160*/  ISETP.GE.AND P0, PT, R15, 0x2, PT ;  /* 0x000000020f00780c */ /* 0x000fe20003f06270 */
[----:B--2---:R-:W-:-:S12]  /*0170*/  FMUL R18, R6, R9 ;  /* 0x0000000906127220 */ /* 0x004fd80000400000 */
[----:B------:R-:W-:Y:S05]  /*0180*/  @!P0 BRA `(.L_x_3) ;  /* 0x0000000400d88947 */ /* 0x000fea0003800000 */
[C---:B------:R-:W-:Y:S02]  /*0190*/  IADD3 R4, PT, PT, R15.reuse, -0x2, RZ ;  /* 0xfffffffe0f047810 */ /* 0x040fe40007ffe0ff */
[----:B------:R-:W-:Y:S02]  /*01a0*/  IADD3 R6, PT, PT, R15, -0x1, RZ ;  /* 0xffffffff0f067810 */ /* 0x000fe40007ffe0ff */
[----:B------:R-:W-:Y:S01]  /*01b0*/  ISETP.GE.U32.AND P0, PT, R4, 0x7, PT ;  /* 0x000000070400780c */ /* 0x000fe20003f06070 */
[----:B------:R-:W-:Y:S01]  /*01c0*/  HFMA2 R4, -RZ, RZ, 0, 5.9604644775390625e-08 ;  /* 0x00000001ff047431 */ /* 0x000fe200000001ff */
[----:B------:R-:W-:-:S11]  /*01d0*/  LOP3.LUT R7, R6, 0x7, RZ, 0xc0, !PT ;  /* 0x0000000706077812 */ /* 0x000fd600078ec0ff */
[----:B------:R-:W-:Y:S05]  /*01e0*/  @!P0 BRA `(.L_x_4) ;  /* 0x0000000000d48947 */ /* 0x000fea0003800000 */
[----:B------:R-:W0:Y:S01]  /*01f0*/  LDC R23, c[0x0][0x39c] ;  /* 0x0000e700ff177b82 */ /* 0x000e220000000800 */
[C-C-:B------:R-:W-:Y:S01]  /*0200*/  IMAD.WIDE.U32 R20, R3.reuse, 0x4, R10.reuse ;  /* 0x0000000403147825 */ /* 0x140fe200078e000a */
[----:B------:R-:W-:Y:S02]  /*0210*/  IADD3 R9, PT, PT, R3, 0x1, RZ ;  /* 0x0000000103097810 */ /* 0x000fe40007ffe0ff */
[----:B------:R-:W-:Y:S02]  /*0220*/  LOP3.LUT R22, R6, 0xfffffff8, RZ, 0xc0, !PT ;  /* 0xfffffff806167812 */ /* 0x000fe400078ec0ff */
[----:B------:R-:W-:Y:S01]  /*0230*/  IADD3 R19, P0, PT, R20, 0x10, RZ ;  /* 0x0000001014137810 */ /* 0x000fe20007f1e0ff */
[----:B------:R-:W-:Y:S01]  /*0240*/  IMAD.WIDE.U32 R8, R9, 0x4, R10 ;  /* 0x0000000409087825 */ /* 0x000fe200078e000a */
[----:B------:R-:W-:Y:S02]  /*0250*/  MOV R4, RZ ;  /* 0x000000ff00047202 */ /* 0x000fe40000000f00 */
[----:B------:R-:W-:-:S02]  /*0260*/  IADD3.X R20, PT, PT, RZ, R21, RZ, P0, !PT ;  /* 0x00000015ff147210 */ /* 0x000fc400007fe4ff */
[----:B------:R-:W-:-:S07]  /*0270*/  IADD3 R22, PT, PT, -R22, RZ, RZ ;  /* 0x000000ff16167210 */ /* 0x000fce0007ffe1ff */
.L_x_5:
[----:B0-----:R-:W-:Y:S01]  /*0280*/  IMAD.WIDE R14, R23, 0x4, R12 ;  /* 0x00000004170e7825 */ /* 0x001fe200078e020c */
[----:B------:R-:W2:Y:S04]  /*0290*/  LDG.E R25, desc[UR4][R8.64] ;  /* 0x0000000408197981 */ /* 0x000ea8000c1e1900 */
[----:B------:R0:W2:Y:S01]  /*02a0*/  LDG.E R24, desc[UR4][R14.64] ;  /* 0x000000040e187981 */ /* 0x0000a2000c1e1900 */
[----:B------:R-:W-:-:S05]  /*02b0*/  IMAD.WIDE R16, R5, 0x4, R14 ;  /* 0x0000000405107825 */ /* 0x000fca00078e020e */
[----:B------:R-:W3:Y:S01]  /*02c0*/  LDG.E R26, desc[UR4][R16.64] ;  /* 0x00000004101a7981 */ /* 0x000ee2000c1e1900 */
[----:B0-----:R-:W-:Y:S02]  /*02d0*/  MOV R14, R19 ;  /* 0x00000013000e7202 */ /* 0x001fe40000000f00 */
[----:B------:R-:W-:Y:S01]  /*02e0*/  MOV R15, R20 ;  /* 0x00000014000f7202 */ /* 0x000fe20000000f00 */
[----:B------:R-:W-:-:S04]  /*02f0*/  IMAD.WIDE R20, R5, 0x4, R16 ;  /* 0x0000000405147825 */ /* 0x000fc800078e0210 */
[----:B------:R-:W3:Y:S04]  /*0300*/  LDG.E R19, desc[UR4][R14.64+-0x8] ;  /* 0xfffff8040e137981 */ /* 0x000ee8000c1e1900 */
[----:B------:R-:W4:Y:S04]  /*0310*/  LDG.E R29, desc[UR4][R14.64+-0x4] ;  /* 0xfffffc040e1d7981 */ /* 0x000f28000c1e1900 */
[----:B------:R-:W4:Y:S04]  /*0320*/  LDG.E R16, desc[UR4][R20.64] ;  /* 0x0000000414107981 */ /* 0x000f28000c1e1900 */
[----:B------:R-:W5:Y:S01]  /*0330*/  LDG.E R27, desc[UR4][R14.64] ;  /* 0x000000040e1b7981 */ /* 0x000f62000c1e1900 */
[----:B--2---:R-:W-:Y:S01]  /*0340*/  FFMA R18, R25, R24, R18 ;  /* 0x0000001819127223 */ /* 0x004fe20000000012 */
[----:B------:R-:W-:-:S05]  /*0350*/  IMAD.WIDE R24, R5, 0x4, R20 ;  /* 0x0000000405187825 */ /* 0x000fca00078e0214 */
[----:B------:R0:W5:Y:S01]  /*0360*/  LDG.E R28, desc[UR4][R24.64] ;  /* 0x00000004181c7981 */ /* 0x000162000c1e1900 */
[----:B---3--:R-:W-:Y:S01]  /*0370*/  FFMA R26, R19, R26, R18 ;  /* 0x0000001a131a7223 */ /* 0x008fe20000000012 */
[----:B------:R-:W-:-:S04]  /*0380*/  IMAD.WIDE R18, R5, 0x4, R24 ;  /* 0x0000000405127825 */ /* 0x000fc800078e0218 */
[----:B----4-:R-:W-:Y:S01]  /*0390*/  FFMA R26, R29, R16, R26 ;  /* 0x000000101d1a7223 */ /* 0x010fe2000000001a */
[C---:B------:R-:W-:Y:S01]  /*03a0*/  IMAD.WIDE R16, R5.reuse, 0x4, R18 ;  /* 0x0000000405107825 */ /* 0x040fe200078e0212 */
[----:B------:R-:W2:Y:S04]  /*03b0*/  LDG.E R29, desc[UR4][R14.64+0x8] ;  /* 0x000008040e1d7981 */ /* 0x000ea8000c1e1900 */
[----:B------:R-:W3:Y:S01]  /*03c0*/  LDG.E R18, desc[UR4][R18.64] ;  /* 0x0000000412127981 */ /* 0x000ee2000c1e1900 */
[----:B------:R-:W-:-:S03]  /*03d0*/  IMAD.WIDE R20, R5, 0x4, R16 ;  /* 0x0000000405147825 */ /* 0x000fc600078e0210 */
[----:B------:R-:W2:Y:S01]  /*03e0*/  LDG.E R16, desc[UR4][R16.64] ;  /* 0x0000000410107981 */ /* 0x000ea2000c1e1900 */
[----:B0-----:R-:W-:-:S03]  /*03f0*/  IMAD.WIDE R24, R5, 0x4, R20 ;  /* 0x0000000405187825 */ /* 0x001fc600078e0214 */
[----:B------:R-:W4:Y:S04]  /*0400*/  LDG.E R19, desc[UR4][R14.64+0xc] ;  /* 0x00000c040e137981 */ /* 0x000f28000c1e1900 */
[----:B------:R-:W4:Y:S04]  /*0410*/  LDG.E R24, desc[UR4][R24.64] ;  /* 0x0000000418187981 */ /* 0x000f28000c1e1900 */
[----:B------:R-:W4:Y:S01]  /*0420*/  LDG.E R17, desc[UR4][R14.64+0x10] ;  /* 0x000010040e117981 */ /* 0x000f22000c1e1900 */
[----:B-----5:R-:W-:-:S03]  /*0430*/  FFMA R27, R27, R28, R26 ;  /* 0x0000001c1b1b7223 */ /* 0x020fc6000000001a */
[----:B------:R-:W3:Y:S04]  /*0440*/  LDG.E R26, desc[UR4][R14.64+0x4] ;  /* 0x000004040e1a7981 */ /* 0x000ee8000c1e1900 */
[----:B------:R-:W4:Y:S01]  /*0450*/  LDG.E R28, desc[UR4][R20.64] ;  /* 0x00000004141c7981 */ /* 0x000f22000c1e1900 */
[----:B------:R-:W-:-:S04]  /*0460*/  IADD3 R22, PT, PT, R22, 0x8, RZ ;  /* 0x0000000816167810 */ /* 0x000fc80007ffe0ff */
[----:B------:R-:W-:Y:S02]  /*0470*/  ISETP.NE.AND P0, PT, R22, RZ, PT ;  /* 0x000000ff1600720c */ /* 0x000fe40003f05270 */
[----:B------:R-:W-:Y:S02]  /*0480*/  IADD3 R8, P1, PT, R8, 0x20, RZ ;  /* 0x0000002008087810 */ /* 0x000fe40007f3e0ff */
[----:B------:R-:W-:Y:S02]  /*0490*/  IADD3 R4, PT, PT, R4, 0x8, RZ ;  /* 0x0000000804047810 */ /* 0x000fe40007ffe0ff */
[----:B------:R-:W-:Y:S02]  /*04a0*/  LEA R23, R5, R23, 0x3 ;  /* 0x0000001705177211 */ /* 0x000fe400078e18ff */
[----:B------:R-:W-:Y:S01]  /*04b0*/  IADD3.X R9, PT, PT, RZ, R9, RZ, P1, !PT ;  /* 0x00000009ff097210 */ /* 0x000fe20000ffe4ff */
[----:B---3--:R-:W-:-:S04]  /*04c0*/  FFMA R18, R26, R18, R27 ;  /* 0x000000121a127223 */ /* 0x008fc8000000001b */
[----:B--2---:R-:W-:-:S04]  /*04d0*/  FFMA R18, R29, R16, R18 ;  /* 0x000000101d127223 */ /* 0x004fc80000000012 */
[----:B----4-:R-:W-:Y:S01]  /*04e0*/  FFMA R18, R19, R28, R18 ;  /* 0x0000001c13127223 */ /* 0x010fe20000000012 */
[----:B------:R-:W-:-:S03]  /*04f0*/  IADD3 R19, P2, PT, R14, 0x20, RZ ;  /* 0x000000200e137810 */ /* 0x000fc60007f5e0ff */
[----:B------:R-:W-:Y:S01]  /*0500*/  FFMA R18, R17, R24, R18 ;  /* 0x0000001811127223 */ /* 0x000fe20000000012 */
[----:B------:R-:W-:Y:S01]  /*0510*/  IADD3.X R20, PT, PT, RZ, R15, RZ, P2, !PT ;  /* 0x0000000fff147210 */ /* 0x000fe200017fe4ff */
[----:B------:R-:W-:Y:S08]  /*0520*/  @P0 BRA `(.L_x_5) ;  /* 0xfffffffc00540947 */ /* 0x000ff0000383ffff */
[----:B------:R-:W-:-:S07]  /*0530*/  IADD3 R4, PT, PT, R4, 0x1, RZ ;  /* 0x0000000104047810 */ /* 0x000fce0007ffe0ff */
.L_x_4:
[----:B------:R-:W-:-:S13]  /*0540*/  ISETP.NE.AND P0, PT, R7, RZ, PT ;  /* 0x000000ff0700720c */ /* 0x000fda0003f05270 */
[----:B------:R-:W-:Y:S05]  /*0550*/  @!P0 BRA `(.L_x_3) ;  /* 0x0000000000e48947 */ /* 0x000fea0003800000 */
[----:B------:R-:W-:Y:S02]  /*0560*/  ISETP.GE.U32.AND P1, PT, R7, 0x4, PT ;  /* 0x000000040700780c */ /* 0x000fe40003f26070 */
[----:B------:R-:W-:-:S04]  /*0570*/  LOP3.LUT R19, R6, 0x3, RZ, 0xc0, !PT ;  /* 0x0000000306137812 */ /* 0x000fc800078ec0ff */
[----:B------:R-:W-:-:S07]  /*0580*/  ISETP.NE.AND P0, PT, R19, RZ, PT ;  /* 0x000000ff1300720c */ /* 0x000fce0003f05270 */
[----:B------:R-:W-:Y:S06]  /*0590*/  @!P1 BRA `(.L_x_6) ;  /* 0x0000000000649947 */ /* 0x000fec0003800000 */
[----:B------:R-:W0:Y:S01]  /*05a0*/  LDCU.64 UR6, c[0x0][0x388] ;  /* 0x00007100ff0677ac */ /* 0x000e220008000a00 */
[----:B------:R-:W-:Y:S01]  /*05b0*/  IMAD R17, R4, R5, RZ ;  /* 0x0000000504117224 */ /* 0x000fe200078e02ff */
[CC--:B------:R-:W-:Y:S02]  /*05c0*/  IADD3 R25, PT, PT, R3.reuse, R4.reuse, RZ ;  /* 0x0000000403197210 */ /* 0x0c0fe40007ffe0ff */
[----:B------:R-:W-:Y:S01]  /*05d0*/  IADD3 R7, P1, PT, R3, R4, RZ ;  /* 0x0000000403077210 */ /* 0x000fe20007f3e0ff */
[----:B------:R-:W-:-:S03]  /*05e0*/  IMAD.WIDE R16, R17, 0x4, R12 ;  /* 0x0000000411107825 */ /* 0x000fc600078e020c */
[----:B------:R-:W-:Y:S01]  /*05f0*/  IADD3.X R20, PT, PT, RZ, RZ, RZ, P1, !PT ;  /* 0x000000ffff147210 */ /* 0x000fe20000ffe4ff */
[----:B------:R-:W-:-:S04]  /*0600*/  IMAD.WIDE.U32 R24, R25, 0x4, R10 ;  /* 0x0000000419187825 */ /* 0x000fc800078e000a */
[----:B------:R-:W-:Y:S02]  /*0610*/  IMAD.WIDE R14, R5, 0x4, R16 ;  /* 0x00000004050e7825 */ /* 0x000fe400078e0210 */
[----:B------:R-:W2:Y:S01]  /*0620*/  LDG.E R16, desc[UR4][R16.64] ;  /* 0x0000000410107981 */ /* 0x000ea2000c1e1900 */
[----:B0-----:R-:W-:-:S04]  /*0630*/  LEA R8, P1, R7, UR6, 0x2 ;  /* 0x0000000607087c11 */ /* 0x001fc8000f8210ff */
[----:B------:R-:W-:Y:S01]  /*0640*/  LEA.HI.X R9, R7, UR7, R20, 0x2, P1 ;  /* 0x0000000707097c11 */ /* 0x000fe200088f1414 */
[C---:B------:R-:W-:Y:S01]  /*0650*/  IMAD.WIDE R20, R5.reuse, 0x4, R14 ;  /* 0x0000000405147825 */ /* 0x040fe200078e020e */
[----:B------:R-:W2:Y:S04]  /*0660*/  LDG.E R7, desc[UR4][R24.64] ;  /* 0x0000000418077981 */ /* 0x000ea8000c1e1900 */
[----:B------:R-:W3:Y:S01]  /*0670*/  LDG.E R14, desc[UR4][R14.64] ;  /* 0x000000040e0e7981 */ /* 0x000ee2000c1e1900 */
[----:B------:R-:W-:-:S03]  /*0680*/  IMAD.WIDE R22, R5, 0x4, R20 ;  /* 0x0000000405167825 */ /* 0x000fc600078e0214 */
[----:B------:R-:W3:Y:S04]  /*0690*/  LDG.E R26, desc[UR4][R8.64+0x4] ;  /* 0x00000404081a7981 */ /* 0x000ee8000c1e1900 */
[----:B------:R-:W4:Y:S04]  /*06a0*/  LDG.E R27, desc[UR4][R20.64] ;  /* 0x00000004141b7981 */ /* 0x000f28000c1e1900 */
[----:B------:R-:W4:Y:S04]  /*06b0*/  LDG.E R28, desc[UR4][R8.64+0x8] ;  /* 0x00000804081c7981 */ /* 0x000f28000c1e1900 */
[----:B------:R-:W5:Y:S04]  /*06c0*/  LDG.E R29, desc[UR4][R8.64+0xc] ;  /* 0x00000c04081d7981 */ /* 0x000f68000c1e1900 */
[----:B------:R-:W5:Y:S01]  /*06d0*/  LDG.E R22, desc[UR4][R22.64] ;  /* 0x0000000416167981 */ /* 0x000f62000c1e1900 */
[----:B------:R-:W-:Y:S01]  /*06e0*/  IADD3 R4, PT, PT, R4, 0x4, RZ ;  /* 0x0000000404047810 */ /* 0x000fe20007ffe0ff */
[----:B--2---:R-:W-:-:S04]  /*06f0*/  FFMA R7, R7, R16, R18 ;  /* 0x0000001007077223 */ /* 0x004fc80000000012 */
[----:B---3--:R-:W-:-:S04]  /*0700*/  FFMA R7, R26, R14, R7 ;  /* 0x0000000e1a077223 */ /* 0x008fc80000000007 */
[----:B----4-:R-:W-:-:S04]  /*0710*/  FFMA R7, R28, R27, R7 ;  /* 0x0000001b1c077223 */ /* 0x010fc80000000007 */
[----:B-----5:R-:W-:-:S07]  /*0720*/  FFMA R18, R29, R22, R7 ;  /* 0x000000161d127223 */ /* 0x020fce0000000007 */
.L_x_6:
[----:B------:R-:W-:Y:S05]  /*0730*/  @!P0 BRA `(.L_x_3) ;  /* 0x00000000006c8947 */ /* 0x000fea0003800000 */
[----:B------:R-:W-:Y:S02]  /*0740*/  ISETP.NE.AND P1, PT, R19, 0x1, PT ;  /* 0x000000011300780c */ /* 0x000fe40003f25270 */
[----:B------:R-:W-:-:S04]  /*0750*/  LOP3.LUT R6, R6, 0x1, RZ, 0xc0, !PT ;  /* 0x0000000106067812 */ /* 0x000fc800078ec0ff */
[----:B------:R-:W-:-:S07]  /*0760*/  ISETP.NE.U32.AND P0, PT, R6, 0x1, PT ;  /* 0x000000010600780c */ /* 0x000fce0003f05070 */
[----:B------:R-:W0:Y:S01]  /*0770*/  @P1 LDC.64 R8, c[0x0][0x388] ;  /* 0x0000e200ff081b82 */ /* 0x000e220000000a00 */
[C---:B------:R-:W-:Y:S01]  /*0780*/  @P1 IMAD R7, R4.reuse, R5, RZ ;  /* 0x0000000504071224 */ /* 0x040fe200078e02ff */
[CC--:B------:R-:W-:Y:S02]  /*0790*/  @P1 IADD3 R19, P2, PT, R3.reuse, R4.reuse, RZ ;  /* 0x0000000403131210 */ /* 0x0c0fe40007f5e0ff */
[----:B------:R-:W-:Y:S01]  /*07a0*/  @P1 IADD3 R17, PT, PT, R3, R4, RZ ;  /* 0x0000000403111210 */ /* 0x000fe20007ffe0ff */
[----:B------:R-:W-:Y:S01]  /*07b0*/  @P1 IMAD.WIDE R6, R7, 0x4, R12 ;  /* 0x0000000407061825 */ /* 0x000fe200078e020c */
[----:B------:R-:W-:Y:S02]  /*07c0*/  @P1 IADD3.X R20, PT, PT, RZ, RZ, RZ, P2, !PT ;  /* 0x000000ffff141210 */ /* 0x000fe400017fe4ff */
[----:B------:R-:W-:Y:S01]  /*07d0*/  @P1 IADD3 R4, PT, PT, R4, 0x2, RZ ;  /* 0x0000000204041810 */ /* 0x000fe20007ffe0ff */
[----:B------:R-:W-:-:S03]  /*07e0*/  @P1 IMAD.WIDE.U32 R16, R17, 0x4, R10 ;  /* 0x0000000411101825 */ /* 0x000fc600078e000a */
[----:B------:R-:W-:Y:S01]  /*07f0*/  @!P0 IADD3 R3, PT, PT, R3, R4, RZ ;  /* 0x0000000403038210 */ /* 0x000fe20007ffe0ff */
[----:B------:R-:W-:Y:S02]  /*0800*/  @P1 IMAD.WIDE R14, R5, 0x4, R6 ;  /* 0x00000004050e1825 */ /* 0x000fe400078e0206 */
[----:B------:R-:W2:Y:S01]  /*0810*/  @P1 LDG.E R17, desc[UR4][R16.64] ;  /* 0x0000000410111981 */ /* 0x000ea2000c1e1900 */
[----:B0-----:R-:W-:-:S03]  /*0820*/  @P1 LEA R8, P2, R19, R8, 0x2 ;  /* 0x0000000813081211 */ /* 0x001fc600078410ff */
[----:B------:R-:W2:Y:S01]  /*0830*/  @P1 LDG.E R6, desc[UR4][R6.64] ;  /* 0x0000000406061981 */ /* 0x000ea2000c1e1900 */
[----:B------:R-:W-:Y:S01]  /*0840*/  @P1 LEA.HI.X R9, R19, R9, R20, 0x2, P2 ;  /* 0x0000000913091211 */ /* 0x000fe200010f1414 */
[----:B------:R-:W-:Y:S02]  /*0850*/  @!P0 IMAD R19, R4, R5, RZ ;  /* 0x0000000504138224 */ /* 0x000fe400078e02ff */
[----:B------:R-:W3:Y:S01]  /*0860*/  @P1 LDG.E R14, desc[UR4][R14.64] ;  /* 0x000000040e0e1981 */ /* 0x000ee2000c1e1900 */
[----:B------:R-:W-:-:S03]  /*0870*/  @!P0 IMAD.WIDE.U32 R10, R3, 0x4, R10 ;  /* 0x00000004030a8825 */ /* 0x000fc600078e000a */
[----:B------:R-:W3:Y:S01]  /*0880*/  @P1 LDG.E R8, desc[UR4][R8.64+0x4] ;  /* 0x0000040408081981 */ /* 0x000ee2000c1e1900 */
[----:B------:R-:W-:-:S03]  /*0890*/  @!P0 IMAD.WIDE R12, R19, 0x4, R12 ;  /* 0x00000004130c8825 */ /* 0x000fc600078e020c */
[----:B------:R-:W4:Y:S04]  /*08a0*/  @!P0 LDG.E R11, desc[UR4][R10.64] ;  /* 0x000000040a0b8981 */ /* 0x000f28000c1e1900 */
[----:B------:R-:W4:Y:S01]  /*08b0*/  @!P0 LDG.E R12, desc[UR4][R12.64] ;  /* 0x000000040c0c8981 */ /* 0x000f22000c1e1900 */
[----:B--2---:R-:W-:-:S04]  /*08c0*/  @P1 FFMA R17, R17, R6, R18 ;  /* 0x0000000611111223 */ /* 0x004fc80000000012 */
[----:B---3--:R-:W-:-:S04]  /*08d0*/  @P1 FFMA R18, R8, R14, R17 ;  /* 0x0000000e08121223 */ /* 0x008fc80000000011 */
[----:B----4-:R-:W-:-:S07]  /*08e0*/  @!P0 FFMA R18, R11, R12, R18 ;  /* 0x0000000c0b128223 */ /* 0x010fce0000000012 */
.L_x_3:
[----:B------:R-:W0:Y:S01]  /*08f0*/  LDC.64 R6, c[0x0][0x380] ;  /* 0x0000e000ff067b82 */ /* 0x000e220000000a00 */
[----:B------:R-:W-:-:S04]  /*0900*/  IMAD R3, R0, R5, R2 ;  /* 0x0000000500037224 */ /* 0x000fc800078e0202 */
[----:B0-----:R-:W-:-:S05]  /*0910*/  IMAD.WIDE R2, R3, 0x4, R6 ;  /* 0x0000000403027825 */ /* 0x001fca00078e0206 */
[----:B------:R-:W-:Y:S01]  /*0920*/  STG.E desc[UR4][R2.64], R18 ;  /* 0x0000001202007986 */ /* 0x000fe2000c101904 */
[----:B------:R-:W-:Y:S05]  /*0930*/  EXIT ;  /* 0x000000000000794d */ /* 0x000fea0003800000 */
.L_x_7:
        /* <DEDUP_REMOVED lines=12> */
.L_x_9:


//--------------------- .nv.shared._Z13matmul_sharedPfS_S_iii --------------------------
	.section	.nv.shared._Z13matmul_sharedPfS_S_iii,"aw",@nobits
	.sectionflags	@""
	.align	4
.nv.shared._Z13matmul_sharedPfS_S_iii:
	.zero		3072


//--------------------- .nv.shared.reserved.0     --------------------------
	.section	.nv.shared.reserved.0,"aw",@nobits
	.weak		__nv_reservedSMEM_offset_0_alias
	.size		__nv_reservedSMEM_offset_0_alias, 0, 64
	.other		__nv_reservedSMEM_offset_0_alias,@"STO_CUDA_RESERVED_SHARED STV_DEFAULT"
__nv_reservedSMEM_offset_0_alias:
	.zero		0
	.zero		64


//--------------------- .nv.constant0._Z13matmul_sharedPfS_S_iii --------------------------
	.section	.nv.constant0._Z13matmul_sharedPfS_S_iii,"a",@progbits
	.sectionflags	@""
	.align	4
.nv.constant0._Z13matmul_sharedPfS_S_iii:
	.zero		932


//--------------------- .nv.constant0._Z12matmul_naivePfS_S_iii --------------------------
	.section	.nv.constant0._Z12matmul_naivePfS_S_iii,"a",@progbits
	.sectionflags	@""
	.align	4
.nv.constant0._Z12matmul_naivePfS_S_iii:
	.zero		932


//--------------------- SYMBOLS --------------------------

	.type		.nv.reservedSmem.offset0,@object
	.size		.nv.reservedSmem.offset0,0x4
	.type		.nv.reservedSmem.cap,@object
	.size		.nv.reservedSmem.cap,0x4
